	.headerflags	@"EF_CUDA_TEXMODE_UNIFIED EF_CUDA_64BIT_ADDRESS EF_CUDA_ACCELERATORS EF_CUDA_SM90 EF_CUDA_VIRTUAL_SM(EF_CUDA_SM90)"
	.elftype	@"ET_EXEC"


//--------------------- .nv.info                  --------------------------
	.section	.nv.info,"",@"SHT_CUDA_INFO"
	.align	4


	//----- nvinfo : EIATTR_REGCOUNT
	.align		4
        /*0000*/ 	.byte	0x04, 0x2f
        /*0002*/ 	.short	(.L_1 - .L_0)
	.align		4
.L_0:
        /*0004*/ 	.word	index@(triton_poi_fused__softmax_mul_sum_12)
        /*0008*/ 	.word	0x00000028


	//----- nvinfo : EIATTR_MIN_STACK_SIZE
	.align		4
.L_1:
        /*000c*/ 	.byte	0x04, 0x12
        /*000e*/ 	.short	(.L_3 - .L_2)
	.align		4
.L_2:
        /*0010*/ 	.word	index@(triton_poi_fused__softmax_mul_sum_12)
        /*0014*/ 	.word	0x00000000


	//----- nvinfo : EIATTR_FRAME_SIZE
	.align		4
.L_3:
        /*0018*/ 	.byte	0x04, 0x11
        /*001a*/ 	.short	(.L_5 - .L_4)
	.align		4
.L_4:
        /*001c*/ 	.word	index@(triton_poi_fused__softmax_mul_sum_12)
        /*0020*/ 	.word	0x00000000


	//----- nvinfo : EIATTR_MIN_STACK_SIZE
	.align		4
.L_5:
        /*0024*/ 	.byte	0x04, 0x12
        /*0026*/ 	.short	(.L_7 - .L_6)
	.align		4
.L_6:
        /*0028*/ 	.word	index@(triton_poi_fused__softmax_mul_sum_12)
        /*002c*/ 	.word	0x00000000
.L_7:


//--------------------- .nv.info.triton_poi_fused__softmax_mul_sum_12 --------------------------
	.section	.nv.info.triton_poi_fused__softmax_mul_sum_12,"",@"SHT_CUDA_INFO"
	.sectionflags	@""
	.align	4


	//----- nvinfo : EIATTR_CUDA_API_VERSION
	.align		4
        /*0000*/ 	.byte	0x04, 0x37
        /*0002*/ 	.short	(.L_9 - .L_8)
.L_8:
        /*0004*/ 	.word	0x0000007c


	//----- nvinfo : EIATTR_KPARAM_INFO
	.align		4
.L_9:
        /*0008*/ 	.byte	0x04, 0x17
        /*000a*/ 	.short	(.L_11 - .L_10)
.L_10:
        /*000c*/ 	.word	0x00000000
        /*0010*/ 	.short	0x0004
        /*0012*/ 	.short	0x001c
        /*0014*/ 	.byte	0x00, 0xf0, 0x11, 0x00


	//----- nvinfo : EIATTR_KPARAM_INFO
	.align		4
.L_11:
        /*0018*/ 	.byte	0x04, 0x17
        /*001a*/ 	.short	(.L_13 - .L_12)
.L_12:
        /*001c*/ 	.word	0x00000000
        /*0020*/ 	.short	0x0003
        /*0022*/ 	.short	0x0018
        /*0024*/ 	.byte	0x00, 0xf0, 0x11, 0x00


	//----- nvinfo : EIATTR_KPARAM_INFO
	.align		4
.L_13:
        /*0028*/ 	.byte	0x04, 0x17
        /*002a*/ 	.short	(.L_15 - .L_14)
.L_14:
        /*002c*/ 	.word	0x00000000
        /*0030*/ 	.short	0x0002
        /*0032*/ 	.short	0x0010
        /*0034*/ 	.byte	0x00, 0xf4, 0x21, 0x00


	//----- nvinfo : EIATTR_KPARAM_INFO
	.align		4
.L_15:
        /*0038*/ 	.byte	0x04, 0x17
        /*003a*/ 	.short	(.L_17 - .L_16)
.L_16:
        /*003c*/ 	.word	0x00000000
        /*0040*/ 	.short	0x0001
        /*0042*/ 	.short	0x0008
        /*0044*/ 	.byte	0x00, 0xf4, 0x21, 0x00


	//----- nvinfo : EIATTR_KPARAM_INFO
	.align		4
.L_17:
        /*0048*/ 	.byte	0x04, 0x17
        /*004a*/ 	.short	(.L_19 - .L_18)
.L_18:
        /*004c*/ 	.word	0x00000000
        /*0050*/ 	.short	0x0000
        /*0052*/ 	.short	0x0000
        /*0054*/ 	.byte	0x00, 0xf4, 0x21, 0x00


	//----- nvinfo : EIATTR_SPARSE_MMA_MASK
	.align		4
.L_19:
        /*0058*/ 	.byte	0x03, 0x50
        /*005a*/ 	.short	0x0000


	//----- nvinfo : EIATTR_MAXREG_COUNT
	.align		4
        /*005c*/ 	.byte	0x03, 0x1b
        /*005e*/ 	.short	0x00ff


	//----- nvinfo : EIATTR_EXIT_INSTR_OFFSETS
	.align		4
        /*0060*/ 	.byte	0x04, 0x1c
        /*0062*/ 	.short	(.L_21 - .L_20)


	//   ....[0]....
.L_20:
        /*0064*/ 	.word	0x00000c70


	//   ....[1]....
        /*0068*/ 	.word	0x00000cc0


	//----- nvinfo : EIATTR_REQNTID
	.align		4
.L_21:
        /*006c*/ 	.byte	0x04, 0x10
        /*006e*/ 	.short	(.L_23 - .L_22)
.L_22:
        /*0070*/ 	.word	0x00000080
        /*0074*/ 	.word	0x00000001
        /*0078*/ 	.word	0x00000001


	//----- nvinfo : EIATTR_CBANK_PARAM_SIZE
	.align		4
.L_23:
        /*007c*/ 	.byte	0x03, 0x19
        /*007e*/ 	.short	0x0020


	//----- nvinfo : EIATTR_PARAM_CBANK
	.align		4
        /*0080*/ 	.byte	0x04, 0x0a
        /*0082*/ 	.short	(.L_25 - .L_24)
	.align		4
.L_24:
        /*0084*/ 	.word	index@(.nv.constant0.triton_poi_fused__softmax_mul_sum_12)
        /*0088*/ 	.short	0x0210
        /*008a*/ 	.short	0x0020


	//----- nvinfo : EIATTR_SW_WAR
	.align		4
.L_25:
        /*008c*/ 	.byte	0x04, 0x36
        /*008e*/ 	.short	(.L_27 - .L_26)
.L_26:
        /*0090*/ 	.word	0x00000008
.L_27:


//--------------------- .nv.callgraph             --------------------------
	.section	.nv.callgraph,"",@"SHT_CUDA_CALLGRAPH"
	.align	4
	.sectionentsize	8
	.align		4
        /*0000*/ 	.word	0x00000000
	.align		4
        /*0004*/ 	.word	0xffffffff
	.align		4
        /*0008*/ 	.word	0x00000000
	.align		4
        /*000c*/ 	.word	0xfffffffe
	.align		4
        /*0010*/ 	.word	0x00000000
	.align		4
        /*0014*/ 	.word	0xfffffffd
	.align		4
        /*0018*/ 	.word	0x00000000
	.align		4
        /*001c*/ 	.word	0xfffffffc


//--------------------- .text.triton_poi_fused__softmax_mul_sum_12 --------------------------
	.section	.text.triton_poi_fused__softmax_mul_sum_12,"ax",@progbits
	.sectionflags	@"SHF_BARRIERS=1"
	.align	128
        .global         triton_poi_fused__softmax_mul_sum_12
        .type           triton_poi_fused__softmax_mul_sum_12,@function
        .size           triton_poi_fused__softmax_mul_sum_12,(.L_x_1 - triton_poi_fused__softmax_mul_sum_12)
        .other          triton_poi_fused__softmax_mul_sum_12,@"STO_CUDA_ENTRY STV_DEFAULT"
triton_poi_fused__softmax_mul_sum_12:
.text.triton_poi_fused__softmax_mul_sum_12:
[----:B------:R-:W0:Y:S01]  /*0000*/  LDC R1, c[0x0][0x28] ;  /* 0x00000a00ff017b82 */ /* 0x000e220000000800 */
[----:B------:R-:W1:Y:S07]  /*0010*/  S2R R36, SR_TID.X ;  /* 0x0000000000247919 */ /* 0x000e6e0000002100 */
[----:B------:R-:W2:Y:S01]  /*0020*/  LDC.64 R30, c[0x0][0x210] ;  /* 0x00008400ff1e7b82 */ /* 0x000ea20000000a00 */
[----:B------:R-:W-:Y:S02]  /*0030*/  CS2R R12, SRZ ;  /* 0x00000000000c7805 */ /* 0x000fe4000001ff00 */
[----:B------:R-:W-:Y:S01]  /*0040*/  CS2R R14, SRZ ;  /* 0x00000000000e7805 */ /* 0x000fe2000001ff00 */
[----:B------:R-:W3:Y:S01]  /*0050*/  S2R R0, SR_CTAID.Y ;  /* 0x0000000000007919 */ /* 0x000ee20000002600 */
[----:B------:R-:W-:Y:S01]  /*0060*/  ULDC.64 UR6, c[0x0][0x208] ;  /* 0x0000820000067ab9 */ /* 0x000fe20000000a00 */
[----:B------:R-:W4:Y:S02]  /*0070*/  S2R R34, SR_CTAID.X ;  /* 0x0000000000227919 */ /* 0x000f240000002500 */
[----:B------:R-:W5:Y:S01]  /*0080*/  LDC.64 R26, c[0x0][0x218] ;  /* 0x00008600ff1a7b82 */ /* 0x000f620000000a00 */
[----:B-1----:R-:W-:Y:S01]  /*0090*/  SHF.R.U32.HI R33, RZ, 0x3, R36 ;  /* 0x00000003ff217819 */ /* 0x002fe20000011624 */
[----:B------:R-:W-:-:S02]  /*00a0*/  IMAD.SHL.U32 R36, R36, 0x4, RZ ;  /* 0x0000000424247824 */ /* 0x000fc400078e00ff */
[----:B---3--:R-:W-:Y:S01]  /*00b0*/  IMAD.SHL.U32 R35, R0, 0x20, RZ ;  /* 0x0000002000237824 */ /* 0x008fe200078e00ff */
[----:B------:R-:W-:Y:S02]  /*00c0*/  SHF.R.S32.HI R37, RZ, 0x1a, R0 ;  /* 0x0000001aff257819 */ /* 0x000fe40000011400 */
[----:B------:R-:W-:Y:S01]  /*00d0*/  SGXT.U32 R33, R33, 0x4 ;  /* 0x000000042121781a */ /* 0x000fe20000000000 */
[----:B----4-:R-:W-:Y:S01]  /*00e0*/  IMAD.SHL.U32 R34, R34, 0x20, RZ ;  /* 0x0000002022227824 */ /* 0x010fe200078e00ff */
[----:B------:R-:W-:Y:S02]  /*00f0*/  SGXT R37, R37, 0x1 ;  /* 0x000000012525781a */ /* 0x000fe40000000200 */
[----:B------:R-:W-:Y:S02]  /*0100*/  LOP3.LUT R2, R35, R33, RZ, 0xfc, !PT ;  /* 0x0000002123027212 */ /* 0x000fe400078efcff */
[----:B------:R-:W-:Y:S02]  /*0110*/  LOP3.LUT R0, R34, 0x1c, R36, 0xf8, !PT ;  /* 0x0000001c22007812 */ /* 0x000fe400078ef824 */
[----:B------:R-:W-:-:S02]  /*0120*/  LEA.HI R3, R37, R2, RZ, 0xc ;  /* 0x0000000225037211 */ /* 0x000fc400078f60ff */
[----:B------:R-:W-:Y:S02]  /*0130*/  LOP3.LUT R28, R35, 0x10, R33, 0xfe, !PT ;  /* 0x00000010231c7812 */ /* 0x000fe400078efe21 */
[----:B------:R-:W-:Y:S02]  /*0140*/  IADD3 R5, R0, 0x800, RZ ;  /* 0x0000080000057810 */ /* 0x000fe40007ffe0ff */
[----:B------:R-:W-:Y:S02]  /*0150*/  SHF.R.S32.HI R3, RZ, 0xc, R3 ;  /* 0x0000000cff037819 */ /* 0x000fe40000011403 */
[C---:B------:R-:W-:Y:S02]  /*0160*/  ISETP.GE.AND P0, PT, R0.reuse, 0x200, PT ;  /* 0x000002000000780c */ /* 0x040fe40003f06270 */
[----:B------:R-:W-:Y:S01]  /*0170*/  LEA.HI R24, R37, R28, RZ, 0xc ;  /* 0x0000001c25187211 */ /* 0x000fe200078f60ff */
[----:B------:R-:W-:Y:S02]  /*0180*/  IMAD R7, R3, 0x200, R5 ;  /* 0x0000020003077824 */ /* 0x000fe400078e0205 */
[----:B------:R-:W-:Y:S01]  /*0190*/  VIADD R21, R0, 0x800000 ;  /* 0x0080000000157836 */ /* 0x000fe20000000000 */
[----:B------:R-:W-:Y:S01]  /*01a0*/  SHF.R.S32.HI R24, RZ, 0xc, R24 ;  /* 0x0000000cff187819 */ /* 0x000fe20000011418 */
[----:B--2---:R-:W-:-:S03]  /*01b0*/  IMAD.WIDE R6, R7, 0x4, R30 ;  /* 0x0000000407067825 */ /* 0x004fc600078e021e */
[----:B------:R-:W-:Y:S01]  /*01c0*/  LEA R11, R24, R5, 0x9 ;  /* 0x00000005180b7211 */ /* 0x000fe200078e48ff */
[----:B------:R-:W-:Y:S01]  /*01d0*/  IMAD R8, R2, 0x200, R21 ;  /* 0x0000020002087824 */ /* 0x000fe200078e0215 */
[----:B------:R-:W-:Y:S01]  /*01e0*/  CS2R R16, SRZ ;  /* 0x0000000000107805 */ /* 0x000fe2000001ff00 */
[----:B------:R1:W2:Y:S01]  /*01f0*/  @!P0 LDG.E.EL.128 R12, desc[UR6][R6.64] ;  /* 0x00000006060c8981 */ /* 0x0002a2000c2e1d00 */
[----:B------:R-:W-:Y:S02]  /*0200*/  CS2R R18, SRZ ;  /* 0x0000000000127805 */ /* 0x000fe4000001ff00 */
[----:B------:R-:W-:Y:S01]  /*0210*/  CS2R R4, SRZ ;  /* 0x0000000000047805 */ /* 0x000fe2000001ff00 */
[----:B-----5:R-:W-:-:S04]  /*0220*/  IMAD.WIDE R8, R8, 0x4, R26 ;  /* 0x0000000408087825 */ /* 0x020fc800078e021a */
[----:B------:R-:W-:Y:S01]  /*0230*/  IMAD.WIDE R10, R11, 0x4, R30 ;  /* 0x000000040b0a7825 */ /* 0x000fe200078e021e */
[----:B------:R3:W2:Y:S01]  /*0240*/  @!P0 LDG.E.EL.128 R16, desc[UR6][R8.64] ;  /* 0x0000000608108981 */ /* 0x0006a2000c2e1d00 */
[----:B-1----:R-:W-:Y:S02]  /*0250*/  CS2R R6, SRZ ;  /* 0x0000000000067805 */ /* 0x002fe4000001ff00 */
[----:B------:R-:W-:-:S04]  /*0260*/  IMAD R21, R28, 0x200, R21 ;  /* 0x000002001c157824 */ /* 0x000fc800078e0215 */
[----:B------:R1:W4:Y:S01]  /*0270*/  @!P0 LDG.E.EL.128 R4, desc[UR6][R10.64] ;  /* 0x000000060a048981 */ /* 0x000322000c2e1d00 */
[----:B------:R-:W-:Y:S01]  /*0280*/  IMAD.WIDE R20, R21, 0x4, R26 ;  /* 0x0000000415147825 */ /* 0x000fe200078e021a */
[----:B---3--:R-:W-:Y:S02]  /*0290*/  CS2R R8, SRZ ;  /* 0x0000000000087805 */ /* 0x008fe4000001ff00 */
[----:B-1----:R-:W-:-:S06]  /*02a0*/  CS2R R10, SRZ ;  /* 0x00000000000a7805 */ /* 0x002fcc000001ff00 */
[----:B------:R2:W4:Y:S02]  /*02b0*/  @!P0 LDG.E.EL.128 R8, desc[UR6][R20.64] ;  /* 0x0000000614088981 */ /* 0x000524000c2e1d00 */
[----:B--2---:R-:W-:Y:S01]  /*02c0*/  FMUL R21, R17, R13 ;  /* 0x0000000d11157220 */ /* 0x004fe20000400000 */
[----:B------:R-:W-:Y:S02]  /*02d0*/  IMAD R17, R3, 0x200, R0 ;  /* 0x0000020003117824 */ /* 0x000fe400078e0200 */
[----:B------:R-:W-:Y:S01]  /*02e0*/  FMUL R20, R16, R12 ;  /* 0x0000000c10147220 */ /* 0x000fe20000400000 */
[----:B------:R-:W-:Y:S01]  /*02f0*/  FMUL R22, R18, R14 ;  /* 0x0000000e12167220 */ /* 0x000fe20000400000 */
[----:B------:R-:W-:Y:S01]  /*0300*/  FMUL R25, R19, R15 ;  /* 0x0000000f13197220 */ /* 0x000fe20000400000 */
[----:B------:R-:W-:Y:S02]  /*0310*/  CS2R R12, SRZ ;  /* 0x00000000000c7805 */ /* 0x000fe4000001ff00 */
[----:B------:R-:W-:Y:S01]  /*0320*/  CS2R R14, SRZ ;  /* 0x00000000000e7805 */ /* 0x000fe2000001ff00 */
[----:B------:R-:W-:Y:S01]  /*0330*/  IMAD.WIDE R16, R17, 0x4, R30 ;  /* 0x0000000411107825 */ /* 0x000fe200078e021e */
[----:B------:R-:W-:-:S04]  /*0340*/  CS2R R18, SRZ ;  /* 0x0000000000127805 */ /* 0x000fc8000001ff00 */
[----:B------:R1:W2:Y:S01]  /*0350*/  @!P0 LDG.E.EL.128 R12, desc[UR6][R16.64] ;  /* 0x00000006100c8981 */ /* 0x0002a2000c2e1d00 */
[----:B----4-:R-:W-:Y:S01]  /*0360*/  FMUL R4, R8, R4 ;  /* 0x0000000408047220 */ /* 0x010fe20000400000 */
[----:B------:R-:W-:Y:S02]  /*0370*/  IMAD R8, R2, 0x200, R0 ;  /* 0x0000020002087824 */ /* 0x000fe400078e0200 */
[----:B------:R-:W-:Y:S01]  /*0380*/  FMUL R5, R9, R5 ;  /* 0x0000000509057220 */ /* 0x000fe20000400000 */
[----:B-1----:R-:W-:Y:S01]  /*0390*/  CS2R R16, SRZ ;  /* 0x0000000000107805 */ /* 0x002fe2000001ff00 */
[----:B------:R-:W-:-:S05]  /*03a0*/  IMAD.WIDE R8, R8, 0x4, R26 ;  /* 0x0000000408087825 */ /* 0x000fca00078e021a */
[----:B------:R-:W2:Y:S02]  /*03b0*/  @!P0 LDG.E.EL.128 R16, desc[UR6][R8.64] ;  /* 0x0000000608108981 */ /* 0x000ea4000c2e1d00 */
[----:B--2---:R-:W-:Y:S01]  /*03c0*/  FFMA R17, R17, R13, R21 ;  /* 0x0000000d11117223 */ /* 0x004fe20000000015 */
[----:B------:R-:W-:Y:S01]  /*03d0*/  LEA R13, R24, R0, 0x9 ;  /* 0x00000000180d7211 */ /* 0x000fe200078e48ff */
[----:B------:R-:W-:Y:S01]  /*03e0*/  FFMA R16, R16, R12, R20 ;  /* 0x0000000c10107223 */ /* 0x000fe20000000014 */
[----:B------:R-:W-:Y:S01]  /*03f0*/  FFMA R18, R18, R14, R22 ;  /* 0x0000000e12127223 */ /* 0x000fe20000000016 */
[----:B------:R-:W-:Y:S02]  /*0400*/  CS2R R20, SRZ ;  /* 0x0000000000147805 */ /* 0x000fe4000001ff00 */
[----:B------:R-:W-:Y:S01]  /*0410*/  CS2R R22, SRZ ;  /* 0x0000000000167805 */ /* 0x000fe2000001ff00 */
[----:B------:R-:W-:-:S04]  /*0420*/  IMAD.WIDE R8, R13, 0x4, R30 ;  /* 0x000000040d087825 */ /* 0x000fc800078e021e */
[----:B------:R-:W-:Y:S01]  /*0430*/  FFMA R19, R19, R15, R25 ;  /* 0x0000000f13137223 */ /* 0x000fe20000000019 */
[----:B------:R-:W-:Y:S01]  /*0440*/  IMAD R25, R28, 0x200, R0 ;  /* 0x000002001c197824 */ /* 0x000fe200078e0200 */
[----:B------:R1:W2:Y:S01]  /*0450*/  @!P0 LDG.E.EL.128 R20, desc[UR6][R8.64] ;  /* 0x0000000608148981 */ /* 0x0002a2000c2e1d00 */
[----:B------:R-:W-:Y:S02]  /*0460*/  CS2R R12, SRZ ;  /* 0x00000000000c7805 */ /* 0x000fe4000001ff00 */
[----:B------:R-:W-:Y:S01]  /*0470*/  CS2R R14, SRZ ;  /* 0x00000000000e7805 */ /* 0x000fe2000001ff00 */
[----:B-1----:R-:W-:-:S05]  /*0480*/  IMAD.WIDE R8, R25, 0x4, R26 ;  /* 0x0000000419087825 */ /* 0x002fca00078e021a */
[----:B------:R1:W2:Y:S01]  /*0490*/  @!P0 LDG.E.EL.128 R12, desc[UR6][R8.64] ;  /* 0x00000006080c8981 */ /* 0x0002a2000c2e1d00 */
[----:B------:R-:W-:Y:S01]  /*04a0*/  FMUL R25, R10, R6 ;  /* 0x000000060a197220 */ /* 0x000fe20000400000 */
[----:B------:R-:W-:Y:S01]  /*04b0*/  FMUL R32, R11, R7 ;  /* 0x000000070b207220 */ /* 0x000fe20000400000 */
[----:B------:R-:W-:Y:S01]  /*04c0*/  VIADD R26, R0, 0x1000 ;  /* 0x00001000001a7836 */ /* 0x000fe20000000000 */
[----:B------:R-:W-:-:S03]  /*04d0*/  CS2R R6, SRZ ;  /* 0x0000000000067805 */ /* 0x000fc6000001ff00 */
[----:B------:R-:W-:Y:S01]  /*04e0*/  IMAD R11, R3, 0x200, R26 ;  /* 0x00000200030b7824 */ /* 0x000fe200078e021a */
[----:B------:R-:W-:-:S03]  /*04f0*/  IADD3 R10, R0, 0x1800, RZ ;  /* 0x00001800000a7810 */ /* 0x000fc60007ffe0ff */
[----:B-1----:R-:W-:-:S04]  /*0500*/  IMAD.WIDE R8, R11, 0x4, R30 ;  /* 0x000000040b087825 */ /* 0x002fc800078e021e */
[----:B--2---:R-:W-:Y:S01]  /*0510*/  FFMA R14, R14, R22, R25 ;  /* 0x000000160e0e7223 */ /* 0x004fe20000000019 */
[----:B------:R-:W-:Y:S02]  /*0520*/  FFMA R32, R15, R23, R32 ;  /* 0x000000170f207223 */ /* 0x000fe40000000020 */
[----:B------:R-:W1:Y:S01]  /*0530*/  LDC.64 R22, c[0x0][0x218] ;  /* 0x00008600ff167b82 */ /* 0x000e620000000a00 */
[----:B------:R-:W-:Y:S01]  /*0540*/  FFMA R12, R12, R20, R4 ;  /* 0x000000140c0c7223 */ /* 0x000fe20000000004 */
[----:B------:R-:W-:Y:S01]  /*0550*/  FFMA R13, R13, R21, R5 ;  /* 0x000000150d0d7223 */ /* 0x000fe20000000005 */
[----:B------:R-:W-:Y:S01]  /*0560*/  CS2R R4, SRZ ;  /* 0x0000000000047805 */ /* 0x000fe2000001ff00 */
[----:B------:R-:W-:Y:S02]  /*0570*/  VIADD R25, R0, 0x1000000 ;  /* 0x0100000000197836 */ /* 0x000fe40000000000 */
[----:B------:R-:W-:Y:S02]  /*0580*/  IMAD R15, R3, 0x200, R10 ;  /* 0x00000200030f7824 */ /* 0x000fe400078e020a */
[----:B------:R-:W-:Y:S01]  /*0590*/  IMAD R20, R2, 0x200, R25 ;  /* 0x0000020002147824 */ /* 0x000fe200078e0219 */
[----:B------:R-:W-:Y:S01]  /*05a0*/  LEA R3, R24, R10, 0x9 ;  /* 0x0000000a18037211 */ /* 0x000fe200078e48ff */
[----:B------:R2:W3:Y:S01]  /*05b0*/  @!P0 LDG.E.EL.128 R4, desc[UR6][R8.64] ;  /* 0x0000000608048981 */ /* 0x0004e2000c2e1d00 */
[----:B------:R-:W-:-:S02]  /*05c0*/  CS2R R10, SRZ ;  /* 0x00000000000a7805 */ /* 0x000fc4000001ff00 */
[----:B--2---:R-:W-:Y:S01]  /*05d0*/  CS2R R8, SRZ ;  /* 0x0000000000087805 */ /* 0x004fe2000001ff00 */
[----:B-1----:R-:W-:-:S05]  /*05e0*/  IMAD.WIDE R20, R20, 0x4, R22 ;  /* 0x0000000414147825 */ /* 0x002fca00078e0216 */
[----:B------:R1:W3:Y:S01]  /*05f0*/  @!P0 LDG.E.EL.128 R8, desc[UR6][R20.64] ;  /* 0x0000000614088981 */ /* 0x0002e2000c2e1d00 */
[----:B------:R-:W-:Y:S01]  /*0600*/  IMAD R26, R24, 0x200, R26 ;  /* 0x00000200181a7824 */ /* 0x000fe200078e021a */
[----:B------:R-:W-:Y:S02]  /*0610*/  CS2R R22, SRZ ;  /* 0x0000000000167805 */ /* 0x000fe4000001ff00 */
[----:B-1----:R-:W-:Y:S01]  /*0620*/  CS2R R20, SRZ ;  /* 0x0000000000147805 */ /* 0x002fe2000001ff00 */
[----:B---3--:R-:W-:Y:S01]  /*0630*/  FFMA R4, R8, R4, R16 ;  /* 0x0000000408047223 */ /* 0x008fe20000000010 */
[----:B------:R-:W-:Y:S02]  /*0640*/  FFMA R5, R9, R5, R17 ;  /* 0x0000000509057223 */ /* 0x000fe40000000011 */
[----:B------:R-:W1:Y:S01]  /*0650*/  LDC.64 R16, c[0x0][0x218] ;  /* 0x00008600ff107b82 */ /* 0x000e620000000a00 */
        /* <DEDUP_REMOVED lines=8> */
[----:B------:R-:W-:Y:S01]  /*06e0*/  FFMA R7, R11, R7, R19 ;  /* 0x000000070b077223 */ /* 0x000fe20000000013 */
[----:B------:R-:W-:Y:S02]  /*06f0*/  CS2R R10, SRZ ;  /* 0x00000000000a7805 */ /* 0x000fe4000001ff00 */
[----:B-1----:R-:W-:Y:S02]  /*0700*/  CS2R R8, SRZ ;  /* 0x0000000000087805 */ /* 0x002fe4000001ff00 */
[----:B------:R-:W-:Y:S02]  /*0710*/  CS2R R16, SRZ ;  /* 0x0000000000107805 */ /* 0x000fe4000001ff00 */
[----:B------:R-:W-:Y:S01]  /*0720*/  CS2R R18, SRZ ;  /* 0x0000000000127805 */ /* 0x000fe2000001ff00 */
[----:B--2---:R-:W-:Y:S01]  /*0730*/  FFMA R20, R24, R20, R12 ;  /* 0x0000001418147223 */ /* 0x004fe2000000000c */
[----:B------:R-:W-:-:S02]  /*0740*/  FFMA R21, R25, R21, R13 ;  /* 0x0000001519157223 */ /* 0x000fc4000000000d */
[----:B------:R-:W1:Y:S01]  /*0750*/  LDC.64 R24, c[0x0][0x218] ;  /* 0x00008600ff187b82 */ /* 0x000e620000000a00 */
[----:B------:R-:W-:Y:S01]  /*0760*/  IMAD.WIDE R12, R15, 0x4, R30 ;  /* 0x000000040f0c7825 */ /* 0x000fe200078e021e */
[----:B------:R-:W-:-:S04]  /*0770*/  IADD3 R15, R0, 0x1800000, RZ ;  /* 0x01800000000f7810 */ /* 0x000fc80007ffe0ff */
[----:B------:R1:W2:Y:S01]  /*0780*/  @!P0 LDG.E.EL.128 R8, desc[UR6][R12.64] ;  /* 0x000000060c088981 */ /* 0x0002a2000c2e1d00 */
[----:B------:R-:W-:-:S04]  /*0790*/  IMAD R2, R2, 0x200, R15 ;  /* 0x0000020002027824 */ /* 0x000fc800078e020f */
[----:B-1----:R-:W-:-:S04]  /*07a0*/  IMAD.WIDE R12, R2, 0x4, R24 ;  /* 0x00000004020c7825 */ /* 0x002fc800078e0218 */
[----:B------:R-:W-:Y:S01]  /*07b0*/  IMAD R2, R28, 0x200, R15 ;  /* 0x000002001c027824 */ /* 0x000fe200078e020f */
[----:B------:R1:W2:Y:S01]  /*07c0*/  @!P0 LDG.E.EL.128 R16, desc[UR6][R12.64] ;  /* 0x000000060c108981 */ /* 0x0002a2000c2e1d00 */
[----:B------:R-:W3:Y:S01]  /*07d0*/  LDC.64 R28, c[0x0][0x218] ;  /* 0x00008600ff1c7b82 */ /* 0x000ee20000000a00 */
[----:B------:R-:W-:-:S04]  /*07e0*/  IMAD.WIDE R24, R3, 0x4, R30 ;  /* 0x0000000403187825 */ /* 0x000fc800078e021e */
[----:B------:R-:W-:Y:S01]  /*07f0*/  FFMA R22, R26, R22, R14 ;  /* 0x000000161a167223 */ /* 0x000fe2000000000e */
[----:B------:R-:W-:Y:S02]  /*0800*/  CS2R R14, SRZ ;  /* 0x00000000000e7805 */ /* 0x000fe4000001ff00 */
[----:B------:R-:W-:Y:S02]  /*0810*/  CS2R R30, SRZ ;  /* 0x00000000001e7805 */ /* 0x000fe4000001ff00 */
[----:B-1----:R-:W-:-:S06]  /*0820*/  CS2R R12, SRZ ;  /* 0x00000000000c7805 */ /* 0x002fcc000001ff00 */
[----:B------:R1:W4:Y:S01]  /*0830*/  @!P0 LDG.E.EL.128 R12, desc[UR6][R24.64] ;  /* 0x00000006180c8981 */ /* 0x000322000c2e1d00 */
[----:B---3--:R-:W-:Y:S01]  /*0840*/  IMAD.WIDE R2, R2, 0x4, R28 ;  /* 0x0000000402027825 */ /* 0x008fe200078e021c */
[----:B------:R-:W-:-:S06]  /*0850*/  CS2R R28, SRZ ;  /* 0x00000000001c7805 */ /* 0x000fcc000001ff00 */
[----:B------:R3:W4:Y:S01]  /*0860*/  @!P0 LDG.E.EL.128 R28, desc[UR6][R2.64] ;  /* 0x00000006021c8981 */ /* 0x000722000c2e1d00 */
[----:B------:R-:W5:Y:S01]  /*0870*/  S2R R0, SR_TID.X ;  /* 0x0000000000007919 */ /* 0x000f620000002100 */
[----:B------:R-:W1:Y:S01]  /*0880*/  S2UR UR5, SR_CgaCtaId ;  /* 0x00000000000579c3 */ /* 0x000e620000008800 */
[----:B------:R-:W-:Y:S01]  /*0890*/  FFMA R32, R27, R23, R32 ;  /* 0x000000171b207223 */ /* 0x000fe20000000020 */
[----:B------:R-:W-:Y:S02]  /*08a0*/  UMOV UR4, 0x400 ;  /* 0x0000040000047882 */ /* 0x000fe40000000000 */
[----:B01----:R-:W-:Y:S01]  /*08b0*/  UPRMT UR4, UR5, 0x654, UR4 ;  /* 0x0000065405047896 */ /* 0x003fe20008000004 */
[----:B------:R-:W-:-:S04]  /*08c0*/  LOP3.LUT R36, R35, 0x1c, R36, 0xf8, !PT ;  /* 0x0000001c23247812 */ /* 0x000fc800078ef824 */
[----:B------:R-:W-:Y:S01]  /*08d0*/  LEA.HI R37, R37, R36, RZ, 0xc ;  /* 0x0000002425257211 */ /* 0x000fe200078f60ff */
[----:B--2---:R-:W-:Y:S01]  /*08e0*/  FFMA R23, R16, R8, R4 ;  /* 0x0000000810177223 */ /* 0x004fe20000000004 */
[----:B-----5:R-:W-:Y:S02]  /*08f0*/  SHF.R.U32.HI R8, RZ, 0x3, R0 ;  /* 0x00000003ff087819 */ /* 0x020fe40000011600 */
[----:B------:R-:W-:Y:S02]  /*0900*/  SHF.L.U32 R4, R0, 0x7, RZ ;  /* 0x0000000700047819 */ /* 0x000fe400000006ff */
[----:B------:R-:W-:Y:S02]  /*0910*/  SGXT.U32 R25, R8, 0x4 ;  /* 0x000000040819781a */ /* 0x000fe40000000000 */
[----:B------:R-:W-:Y:S01]  /*0920*/  LOP3.LUT R8, R4, 0x380, RZ, 0xc0, !PT ;  /* 0x0000038004087812 */ /* 0x000fe200078ec0ff */
[----:B------:R-:W-:-:S03]  /*0930*/  FFMA R5, R17, R9, R5 ;  /* 0x0000000911057223 */ /* 0x000fc60000000005 */
[C---:B---3--:R-:W-:Y:S02]  /*0940*/  LOP3.LUT R2, R8.reuse, 0x20, RZ, 0xfc, !PT ;  /* 0x0000002008027812 */ /* 0x048fe400078efcff */
[C---:B------:R-:W-:Y:S02]  /*0950*/  LOP3.LUT R24, R8.reuse, 0x60, RZ, 0xfc, !PT ;  /* 0x0000006008187812 */ /* 0x040fe400078efcff */
[C---:B------:R-:W-:Y:S02]  /*0960*/  LOP3.LUT R16, R8.reuse, 0x40, RZ, 0xfc, !PT ;  /* 0x0000004008107812 */ /* 0x040fe400078efcff */
[C---:B------:R-:W-:Y:S02]  /*0970*/  LOP3.LUT R4, R8.reuse, R25, RZ, 0xfc, !PT ;  /* 0x0000001908047212 */ /* 0x040fe400078efcff */
[----:B------:R-:W-:Y:S02]  /*0980*/  LEA.HI R3, R8, UR4, RZ, 0x1f ;  /* 0x0000000408037c11 */ /* 0x000fe4000f8ff8ff */
[----:B------:R-:W-:-:S02]  /*0990*/  LEA.HI R9, R2, UR4, RZ, 0x1f ;  /* 0x0000000402097c11 */ /* 0x000fc4000f8ff8ff */
[----:B------:R-:W-:Y:S02]  /*09a0*/  LEA.HI R25, R24, UR4, RZ, 0x1f ;  /* 0x0000000418197c11 */ /* 0x000fe4000f8ff8ff */
[----:B------:R-:W-:Y:S01]  /*09b0*/  LEA.HI R17, R16, UR4, RZ, 0x1f ;  /* 0x0000000410117c11 */ /* 0x000fe2000f8ff8ff */
[----:B------:R-:W-:Y:S02]  /*09c0*/  IMAD R8, R4, 0x4, R3 ;  /* 0x0000000404087824 */ /* 0x000fe400078e0203 */
[----:B------:R-:W-:Y:S01]  /*09d0*/  FFMA R6, R18, R10, R6 ;  /* 0x0000000a12067223 */ /* 0x000fe20000000006 */
[C---:B------:R-:W-:Y:S01]  /*09e0*/  IMAD R2, R4.reuse, 0x4, R9 ;  /* 0x0000000404027824 */ /* 0x040fe200078e0209 */
[C---:B------:R-:W-:Y:S01]  /*09f0*/  LEA R3, R4.reuse, R17, 0x2 ;  /* 0x0000001104037211 */ /* 0x040fe200078e10ff */
[----:B------:R-:W-:Y:S02]  /*0a00*/  IMAD R9, R4, 0x4, R25 ;  /* 0x0000000404097824 */ /* 0x000fe400078e0219 */
[----:B------:R-:W-:Y:S01]  /*0a10*/  FFMA R4, R19, R11, R7 ;  /* 0x0000000b13047223 */ /* 0x000fe20000000007 */
[----:B----4-:R-:W-:Y:S01]  /*0a20*/  FFMA R17, R28, R12, R20 ;  /* 0x0000000c1c117223 */ /* 0x010fe20000000014 */
[----:B------:R-:W-:Y:S01]  /*0a30*/  STS [R8], R23 ;  /* 0x0000001708007388 */ /* 0x000fe20000000800 */
[----:B------:R-:W-:Y:S01]  /*0a40*/  FFMA R13, R29, R13, R21 ;  /* 0x0000000d1d0d7223 */ /* 0x000fe20000000015 */
[----:B------:R-:W-:Y:S01]  /*0a50*/  FFMA R14, R30, R14, R22 ;  /* 0x0000000e1e0e7223 */ /* 0x000fe20000000016 */
[----:B------:R-:W-:Y:S01]  /*0a60*/  FFMA R32, R31, R15, R32 ;  /* 0x0000000f1f207223 */ /* 0x000fe20000000020 */
[----:B------:R-:W-:Y:S01]  /*0a70*/  STS [R2+0x80], R5 ;  /* 0x0000800502007388 */ /* 0x000fe20000000800 */
[----:B------:R-:W0:Y:S03]  /*0a80*/  LDC.64 R10, c[0x0][0x220] ;  /* 0x00008800ff0a7b82 */ /* 0x000e260000000a00 */
[----:B------:R-:W-:Y:S04]  /*0a90*/  STS [R3+0x100], R6 ;  /* 0x0001000603007388 */ /* 0x000fe80000000800 */
[----:B------:R-:W-:Y:S04]  /*0aa0*/  STS [R9+0x180], R4 ;  /* 0x0001800409007388 */ /* 0x000fe80000000800 */
[----:B------:R-:W-:Y:S04]  /*0ab0*/  STS [R8+0x40], R17 ;  /* 0x0000401108007388 */ /* 0x000fe80000000800 */
[----:B------:R1:W-:Y:S04]  /*0ac0*/  STS [R2+0xc0], R13 ;  /* 0x0000c00d02007388 */ /* 0x0003e80000000800 */
[----:B------:R2:W-:Y:S04]  /*0ad0*/  STS [R3+0x140], R14 ;  /* 0x0001400e03007388 */ /* 0x0005e80000000800 */
[----:B------:R3:W-:Y:S01]  /*0ae0*/  STS [R9+0x1c0], R32 ;  /* 0x0001c02009007388 */ /* 0x0007e20000000800 */
[C---:B------:R-:W-:Y:S01]  /*0af0*/  IMAD.SHL.U32 R7, R0.reuse, 0x2, RZ ;  /* 0x0000000200077824 */ /* 0x040fe200078e00ff */
[----:B------:R-:W-:-:S04]  /*0b00*/  SHF.L.U32 R0, R0, 0x2, RZ ;  /* 0x0000000200007819 */ /* 0x000fc800000006ff */
[----:B------:R-:W-:Y:S02]  /*0b10*/  LOP3.LUT R7, R7, 0xf0, RZ, 0xc0, !PT ;  /* 0x000000f007077812 */ /* 0x000fe400078ec0ff */
[----:B------:R-:W-:-:S03]  /*0b20*/  LOP3.LUT R0, R0, 0x1fc, RZ, 0xc0, !PT ;  /* 0x000001fc00007812 */ /* 0x000fc600078ec0ff */
[----:B------:R-:W-:-:S04]  /*0b30*/  VIADD R7, R7, UR4 ;  /* 0x0000000407077c36 */ /* 0x000fc80008000000 */
[----:B------:R-:W-:Y:S01]  /*0b40*/  IMAD R7, R0, 0x4, R7 ;  /* 0x0000000400077824 */ /* 0x000fe200078e0207 */
[----:B------:R-:W-:Y:S01]  /*0b50*/  BAR.SYNC.DEFER_BLOCKING 0x0 ;  /* 0x0000000000007b1d */ /* 0x000fe20000010000 */
[----:B------:R-:W-:-:S05]  /*0b60*/  SHF.L.U32 R12, R37, 0x9, RZ ;  /* 0x00000009250c7819 */ /* 0x000fca00000006ff */
[----:B------:R-:W4:Y:S01]  /*0b70*/  LDS.128 R4, [R7] ;  /* 0x0000000007047984 */ /* 0x000f220000000c00 */
[----:B------:R-:W-:Y:S02]  /*0b80*/  LOP3.LUT R37, R37, 0xfffff000, RZ, 0xc0, !PT ;  /* 0xfffff00025257812 */ /* 0x000fe400078ec0ff */
[----:B------:R-:W-:Y:S02]  /*0b90*/  LOP3.LUT R12, R12, 0xffe00000, RZ, 0xc0, !PT ;  /* 0xffe000000c0c7812 */ /* 0x000fe400078ec0ff */
[----:B-1----:R-:W-:Y:S02]  /*0ba0*/  LOP3.LUT R2, R34, R33, RZ, 0xfc, !PT ;  /* 0x0000002122027212 */ /* 0x002fe400078efcff */
[----:B------:R-:W-:Y:S02]  /*0bb0*/  LOP3.LUT R33, R34, 0x10, R33, 0xfe, !PT ;  /* 0x0000001022217812 */ /* 0x000fe400078efe21 */
[----:B------:R-:W-:Y:S02]  /*0bc0*/  LOP3.LUT R8, R0, 0x200, RZ, 0xfc, !PT ;  /* 0x0000020000087812 */ /* 0x000fe400078efcff */
[----:B------:R-:W-:-:S02]  /*0bd0*/  IADD3 R12, R12, R36, -R37 ;  /* 0x000000240c0c7210 */ /* 0x000fc40007ffe825 */
[C---:B------:R-:W-:Y:S02]  /*0be0*/  ISETP.GE.AND P1, PT, R2.reuse, 0x200, PT ;  /* 0x000002000200780c */ /* 0x040fe40003f26270 */
[----:B------:R-:W-:Y:S02]  /*0bf0*/  ISETP.GE.AND P0, PT, R33, 0x200, PT ;  /* 0x000002002100780c */ /* 0x000fe40003f06270 */
[----:B------:R-:W-:Y:S01]  /*0c00*/  SHF.R.U32.HI R8, RZ, 0x1, R8 ;  /* 0x00000001ff087819 */ /* 0x000fe20000011608 */
[----:B--2---:R-:W-:-:S03]  /*0c10*/  IMAD R3, R2, 0x1000, R12 ;  /* 0x0000100002037824 */ /* 0x004fc600078e020c */
[----:B------:R-:W-:Y:S01]  /*0c20*/  LOP3.LUT R8, R8, 0x1f0, RZ, 0xc0, !PT ;  /* 0x000001f008087812 */ /* 0x000fe200078ec0ff */
[----:B0-----:R-:W-:-:S04]  /*0c30*/  IMAD.WIDE R2, R3, 0x4, R10 ;  /* 0x0000000403027825 */ /* 0x001fc800078e020a */
[----:B---3--:R-:W-:-:S05]  /*0c40*/  VIADD R9, R8, UR4 ;  /* 0x0000000408097c36 */ /* 0x008fca0008000000 */
[----:B------:R-:W-:Y:S01]  /*0c50*/  LEA R9, R0, R9, 0x2 ;  /* 0x0000000900097211 */ /* 0x000fe200078e10ff */
[----:B----4-:R0:W-:Y:S02]  /*0c60*/  @!P1 STG.E.128 desc[UR6][R2.64], R4 ;  /* 0x0000000402009986 */ /* 0x0101e4000c101d06 */
[----:B0-----:R-:W-:Y:S05]  /*0c70*/  @P0 EXIT ;  /* 0x000000000000094d */ /* 0x001fea0003800000 */
[----:B0-----:R-:W0:Y:S01]  /*0c80*/  LDS.128 R4, [R9+0x800] ;  /* 0x0008000009047984 */ /* 0x001e220000000c00 */
[----:B------:R-:W-:-:S04]  /*0c90*/  IMAD R33, R33, 0x1000, R12 ;  /* 0x0000100021217824 */ /* 0x000fc800078e020c */
[----:B------:R-:W-:-:S05]  /*0ca0*/  IMAD.WIDE R10, R33, 0x4, R10 ;  /* 0x00000004210a7825 */ /* 0x000fca00078e020a */
[----:B0-----:R-:W-:Y:S01]  /*0cb0*/  STG.E.128 desc[UR6][R10.64], R4 ;  /* 0x000000040a007986 */ /* 0x001fe2000c101d06 */
[----:B------:R-:W-:Y:S05]  /*0cc0*/  EXIT ;  /* 0x000000000000794d */ /* 0x000fea0003800000 */
.L_x_0:
[----:B------:R-:W-:-:S00]  /*0cd0*/  BRA `(.L_x_0) ;  /* 0xfffffffc00fc7947 */ /* 0x000fc0000383ffff */
[----:B------:R-:W-:-:S00]  /*0ce0*/  NOP ;  /* 0x0000000000007918 */ /* 0x000fc00000000000 */
        /* <DEDUP_REMOVED lines=9> */
.L_x_1:


//--------------------- .nv.shared.triton_poi_fused__softmax_mul_sum_12 --------------------------
	.section	.nv.shared.triton_poi_fused__softmax_mul_sum_12,"aw",@nobits
	.sectionflags	@""
	.align	16
	.zero		1024


//--------------------- .nv.constant0.triton_poi_fused__softmax_mul_sum_12 --------------------------
	.section	.nv.constant0.triton_poi_fused__softmax_mul_sum_12,"a",@progbits
	.sectionflags	@""
	.align	4
.nv.constant0.triton_poi_fused__softmax_mul_sum_12:
	.zero		560
